//
// Generated by NVIDIA NVVM Compiler
//
// Compiler Build ID: CL-36424714
// Cuda compilation tools, release 13.0, V13.0.88
// Based on NVVM 20.0.0
//

.version 9.0
.target sm_100
.address_size 64

	// .globl	_Z13invert_colorsPhS_iii

.visible .entry _Z13invert_colorsPhS_iii(
	.param .u64 .ptr .align 1 _Z13invert_colorsPhS_iii_param_0,
	.param .u64 .ptr .align 1 _Z13invert_colorsPhS_iii_param_1,
	.param .u32 _Z13invert_colorsPhS_iii_param_2,
	.param .u32 _Z13invert_colorsPhS_iii_param_3,
	.param .u32 _Z13invert_colorsPhS_iii_param_4
)
{
	.reg .pred 	%p<2>;
	.reg .b16 	%rs<3>;
	.reg .b32 	%r<10>;
	.reg .b64 	%rd<8>;

	ld.param.u64 	%rd1, [_Z13invert_colorsPhS_iii_param_0];
	ld.param.u64 	%rd2, [_Z13invert_colorsPhS_iii_param_1];
	ld.param.u32 	%r2, [_Z13invert_colorsPhS_iii_param_2];
	ld.param.u32 	%r3, [_Z13invert_colorsPhS_iii_param_3];
	ld.param.u32 	%r4, [_Z13invert_colorsPhS_iii_param_4];
	mov.u32 	%r5, %ctaid.x;
	mov.u32 	%r6, %ntid.x;
	mov.u32 	%r7, %tid.x;
	mad.lo.s32 	%r1, %r5, %r6, %r7;
	mul.lo.s32 	%r8, %r3, %r2;
	mul.lo.s32 	%r9, %r8, %r4;
	setp.ge.s32 	%p1, %r1, %r9;
	@%p1 bra 	$L__BB0_2;
	cvta.to.global.u64 	%rd3, %rd1;
	cvta.to.global.u64 	%rd4, %rd2;
	cvt.s64.s32 	%rd5, %r1;
	add.s64 	%rd6, %rd3, %rd5;
	ld.global.u8 	%rs1, [%rd6];
	not.b16 	%rs2, %rs1;
	add.s64 	%rd7, %rd4, %rd5;
	st.global.u8 	[%rd7], %rs2;
$L__BB0_2:
	ret;

}


// ===== COMPILED SASS (sm_100) =====

	.target	sm_100

	.elftype	@"ET_EXEC"


//--------------------- .note.nv.tkinfo           --------------------------
	.section	.note.nv.tkinfo,"",@"SHT_NOTE"
	.sectionflags	@"SHF_NOTE_NV_TKINFO"
	.tkinfo
        /*0018*/ 	.word	0x00000002
        /*0030*/ 	.string	""
        /*0030*/ 	.string	"ptxas"
        /*0030*/ 	.string	"Cuda compilation tools, release 13.0, V13.0.88"
        /*0030*/ 	.string	"Build cuda_13.0.r13.0/compiler.36424714_0"
        /*0030*/ 	.string	"-arch sm_100 -m 64 "



//--------------------- .note.nv.cuinfo           --------------------------
	.section	.note.nv.cuinfo,"",@"SHT_NOTE"
	.sectionflags	@"SHF_NOTE_NV_CUINFO"
        /*0018*/ 	.short	0x0002
        /*001a*/ 	.short	0x0064
        /*001c*/ 	.short	0x0082
	.zero		2


//--------------------- .nv.info                  --------------------------
	.section	.nv.info,"",@"SHT_CUDA_INFO"
	.align	4


	//----- nvinfo : EIATTR_REGCOUNT
	.align		4
        /*0000*/ 	.byte	0x04, 0x2f
        /*0002*/ 	.short	(.L_1 - .L_0)
	.align		4
.L_0:
        /*0004*/ 	.word	index@(_Z13invert_colorsPhS_iii)
        /*0008*/ 	.word	0x0000000a


	//----- nvinfo : EIATTR_FRAME_SIZE
	.align		4
.L_1:
        /*000c*/ 	.byte	0x04, 0x11
        /*000e*/ 	.short	(.L_3 - .L_2)
	.align		4
.L_2:
        /*0010*/ 	.word	index@(_Z13invert_colorsPhS_iii)
        /*0014*/ 	.word	0x00000000


	//----- nvinfo : EIATTR_MIN_STACK_SIZE
	.align		4
.L_3:
        /*0018*/ 	.byte	0x04, 0x12
        /*001a*/ 	.short	(.L_5 - .L_4)
	.align		4
.L_4:
        /*001c*/ 	.word	index@(_Z13invert_colorsPhS_iii)
        /*0020*/ 	.word	0x00000000
.L_5:


//--------------------- .nv.compat                --------------------------
	.section	.nv.compat,"",@"SHT_CUDA_COMPAT_INFO"
	.align	4
        /*0000*/ 	.byte	0x02, 0x09, 0x00, 0x00, 0x02, 0x02, 0x01, 0x00, 0x02, 0x05, 0x05, 0x00, 0x03, 0x07, 0x01, 0x01
        /*0010*/ 	.byte	0x02, 0x03, 0x00, 0x00, 0x02, 0x06, 0x01, 0x00, 0x04, 0x0b, 0x08, 0x00, 0x09, 0x00, 0x00, 0x00
        /*0020*/ 	.byte	0x00, 0x00, 0x00, 0x00


//--------------------- .nv.info._Z13invert_colorsPhS_iii --------------------------
	.section	.nv.info._Z13invert_colorsPhS_iii,"",@"SHT_CUDA_INFO"
	.sectionflags	@""
	.align	4


	//----- nvinfo : EIATTR_CUDA_API_VERSION
	.align		4
        /*0000*/ 	.byte	0x04, 0x37
        /*0002*/ 	.short	(.L_7 - .L_6)
.L_6:
        /*0004*/ 	.word	0x00000082


	//----- nvinfo : EIATTR_KPARAM_INFO
	.align		4
.L_7:
        /*0008*/ 	.byte	0x04, 0x17
        /*000a*/ 	.short	(.L_9 - .L_8)
.L_8:
        /*000c*/ 	.word	0x00000000
        /*0010*/ 	.short	0x0004
        /*0012*/ 	.short	0x0018
        /*0014*/ 	.byte	0x00, 0xf0, 0x11, 0x00


	//----- nvinfo : EIATTR_KPARAM_INFO
	.align		4
.L_9:
        /*0018*/ 	.byte	0x04, 0x17
        /*001a*/ 	.short	(.L_11 - .L_10)
.L_10:
        /*001c*/ 	.word	0x00000000
        /*0020*/ 	.short	0x0003
        /*0022*/ 	.short	0x0014
        /*0024*/ 	.byte	0x00, 0xf0, 0x11, 0x00


	//----- nvinfo : EIATTR_KPARAM_INFO
	.align		4
.L_11:
        /*0028*/ 	.byte	0x04, 0x17
        /*002a*/ 	.short	(.L_13 - .L_12)
.L_12:
        /*002c*/ 	.word	0x00000000
        /*0030*/ 	.short	0x0002
        /*0032*/ 	.short	0x0010
        /*0034*/ 	.byte	0x00, 0xf0, 0x11, 0x00


	//----- nvinfo : EIATTR_KPARAM_INFO
	.align		4
.L_13:
        /*0038*/ 	.byte	0x04, 0x17
        /*003a*/ 	.short	(.L_15 - .L_14)
.L_14:
        /*003c*/ 	.word	0x00000000
        /*0040*/ 	.short	0x0001
        /*0042*/ 	.short	0x0008
        /*0044*/ 	.byte	0x00, 0xf5, 0x21, 0x00


	//----- nvinfo : EIATTR_KPARAM_INFO
	.align		4
.L_15:
        /*0048*/ 	.byte	0x04, 0x17
        /*004a*/ 	.short	(.L_17 - .L_16)
.L_16:
        /*004c*/ 	.word	0x00000000
        /*0050*/ 	.short	0x0000
        /*0052*/ 	.short	0x0000
        /*0054*/ 	.byte	0x00, 0xf5, 0x21, 0x00


	//----- nvinfo : EIATTR_SPARSE_MMA_MASK
	.align		4
.L_17:
        /*0058*/ 	.byte	0x03, 0x50
        /*005a*/ 	.short	0x0000


	//----- nvinfo : EIATTR_MAXREG_COUNT
	.align		4
        /*005c*/ 	.byte	0x03, 0x1b
        /*005e*/ 	.short	0x00ff


	//----- nvinfo : EIATTR_MERCURY_ISA_VERSION
	.align		4
        /*0060*/ 	.byte	0x03, 0x5f
        /*0062*/ 	.short	0x0101


	//----- nvinfo : EIATTR_VRC_CTA_INIT_COUNT
	.align		4
        /*0064*/ 	.byte	0x02, 0x4a
	.zero		1
	.zero		1


	//----- nvinfo : EIATTR_EXIT_INSTR_OFFSETS
	.align		4
        /*0068*/ 	.byte	0x04, 0x1c
        /*006a*/ 	.short	(.L_19 - .L_18)


	//   ....[0]....
.L_18:
        /*006c*/ 	.word	0x000000a0


	//   ....[1]....
        /*0070*/ 	.word	0x00000150


	//----- nvinfo : EIATTR_CBANK_PARAM_SIZE
	.align		4
.L_19:
        /*0074*/ 	.byte	0x03, 0x19
        /*0076*/ 	.short	0x001c


	//----- nvinfo : EIATTR_PARAM_CBANK
	.align		4
        /*0078*/ 	.byte	0x04, 0x0a
        /*007a*/ 	.short	(.L_21 - .L_20)
	.align		4
.L_20:
        /*007c*/ 	.word	index@(.nv.constant0._Z13invert_colorsPhS_iii)
        /*0080*/ 	.short	0x0380
        /*0082*/ 	.short	0x001c


	//----- nvinfo : EIATTR_SW_WAR
	.align		4
.L_21:
        /*0084*/ 	.byte	0x04, 0x36
        /*0086*/ 	.short	(.L_23 - .L_22)
.L_22:
        /*0088*/ 	.word	0x00000008
.L_23:


//--------------------- .nv.callgraph             --------------------------
	.section	.nv.callgraph,"",@"SHT_CUDA_CALLGRAPH"
	.align	4
	.sectionentsize	8
	.align		4
        /*0000*/ 	.word	0x00000000
	.align		4
        /*0004*/ 	.word	0xffffffff
	.align		4
        /*0008*/ 	.word	0x00000000
	.align		4
        /*000c*/ 	.word	0xfffffffe
	.align		4
        /*0010*/ 	.word	0x00000000
	.align		4
        /*0014*/ 	.word	0xfffffffd
	.align		4
        /*0018*/ 	.word	0x00000000
	.align		4
        /*001c*/ 	.word	0xfffffffc


//--------------------- .text._Z13invert_colorsPhS_iii --------------------------
	.section	.text._Z13invert_colorsPhS_iii,"ax",@progbits
	.align	128
        .global         _Z13invert_colorsPhS_iii
        .type           _Z13invert_colorsPhS_iii,@function
        .size           _Z13invert_colorsPhS_iii,(.L_x_1 - _Z13invert_colorsPhS_iii)
        .other          _Z13invert_colorsPhS_iii,@"STO_CUDA_ENTRY STV_DEFAULT"
_Z13invert_colorsPhS_iii:
.text._Z13invert_colorsPhS_iii:
[----:B------:R-:W-:Y:S01]  /*0000*/  LDC R1, c[0x0][0x37c] ;  /* 0x0000df00ff017b82 */ /* 0x000fe20000000800 */
[----:B------:R-:W0:Y:S07]  /*0010*/  S2R R3, SR_TID.X ;  /* 0x0000000000037919 */ /* 0x000e2e0000002100 */
[----:B------:R-:W0:Y:S01]  /*0020*/  S2UR UR7, SR_CTAID.X ;  /* 0x00000000000779c3 */ /* 0x000e220000002500 */
[----:B------:R-:W1:Y:S01]  /*0030*/  LDCU.64 UR4, c[0x0][0x390] ;  /* 0x00007200ff0477ac */ /* 0x000e620008000a00 */
[----:B------:R-:W2:Y:S06]  /*0040*/  LDCU UR6, c[0x0][0x398] ;  /* 0x00007300ff0677ac */ /* 0x000eac0008000800 */
[----:B------:R-:W0:Y:S01]  /*0050*/  LDC R4, c[0x0][0x360] ;  /* 0x0000d800ff047b82 */ /* 0x000e220000000800 */
[----:B-1----:R-:W-:-:S04]  /*0060*/  UIMAD UR4, UR5, UR4, URZ ;  /* 0x00000004050472a4 */ /* 0x002fc8000f8e02ff */
[----:B--2---:R-:W-:Y:S01]  /*0070*/  UIMAD UR4, UR4, UR6, URZ ;  /* 0x00000006040472a4 */ /* 0x004fe2000f8e02ff */
[----:B0-----:R-:W-:-:S05]  /*0080*/  IMAD R4, R4, UR7, R3 ;  /* 0x0000000704047c24 */ /* 0x001fca000f8e0203 */
[----:B------:R-:W-:-:S13]  /*0090*/  ISETP.GE.AND P0, PT, R4, UR4, PT ;  /* 0x0000000404007c0c */ /* 0x000fda000bf06270 */
[----:B------:R-:W-:Y:S05]  /*00a0*/  @P0 EXIT ;  /* 0x000000000000094d */ /* 0x000fea0003800000 */
[----:B------:R-:W0:Y:S01]  /*00b0*/  LDCU.128 UR8, c[0x0][0x380] ;  /* 0x00007000ff0877ac */ /* 0x000e220008000c00 */
[----:B------:R-:W-:Y:S01]  /*00c0*/  SHF.R.S32.HI R0, RZ, 0x1f, R4 ;  /* 0x0000001fff007819 */ /* 0x000fe20000011404 */
[----:B------:R-:W1:Y:S01]  /*00d0*/  LDCU.64 UR4, c[0x0][0x358] ;  /* 0x00006b00ff0477ac */ /* 0x000e620008000a00 */
[----:B0-----:R-:W-:-:S04]  /*00e0*/  IADD3 R2, P0, PT, R4, UR8, RZ ;  /* 0x0000000804027c10 */ /* 0x001fc8000ff1e0ff */
[----:B------:R-:W-:-:S05]  /*00f0*/  IADD3.X R3, PT, PT, R0, UR9, RZ, P0, !PT ;  /* 0x0000000900037c10 */ /* 0x000fca00087fe4ff */
[----:B-1----:R-:W2:Y:S01]  /*0100*/  LDG.E.U8 R2, desc[UR4][R2.64] ;  /* 0x0000000402027981 */ /* 0x002ea2000c1e1100 */
[----:B------:R-:W-:-:S04]  /*0110*/  IADD3 R4, P0, PT, R4, UR10, RZ ;  /* 0x0000000a04047c10 */ /* 0x000fc8000ff1e0ff */
[----:B------:R-:W-:Y:S02]  /*0120*/  IADD3.X R5, PT, PT, R0, UR11, RZ, P0, !PT ;  /* 0x0000000b00057c10 */ /* 0x000fe400087fe4ff */
[----:B--2---:R-:W-:-:S05]  /*0130*/  LOP3.LUT R7, RZ, R2, RZ, 0x33, !PT ;  /* 0x00000002ff077212 */ /* 0x004fca00078e33ff */
[----:B------:R-:W-:Y:S01]  /*0140*/  STG.E.U8 desc[UR4][R4.64], R7 ;  /* 0x0000000704007986 */ /* 0x000fe2000c101104 */
[----:B------:R-:W-:Y:S05]  /*0150*/  EXIT ;  /* 0x000000000000794d */ /* 0x000fea0003800000 */
.L_x_0:
[----:B------:R-:W-:-:S00]  /*0160*/  BRA `(.L_x_0) ;  /* 0xfffffffc00fc7947 */ /* 0x000fc0000383ffff */
[----:B------:R-:W-:-:S00]  /*0170*/  NOP ;  /* 0x0000000000007918 */ /* 0x000fc00000000000 */
        /* <DEDUP_REMOVED lines=8> */
.L_x_1:


//--------------------- .nv.shared.reserved.0     --------------------------
	.section	.nv.shared.reserved.0,"aw",@nobits
	.weak		__nv_reservedSMEM_offset_0_alias
	.size		__nv_reservedSMEM_offset_0_alias, 0, 64
	.other		__nv_reservedSMEM_offset_0_alias,@"STO_CUDA_RESERVED_SHARED STV_DEFAULT"
__nv_reservedSMEM_offset_0_alias:
	.zero		0
	.zero		64


//--------------------- .nv.constant0._Z13invert_colorsPhS_iii --------------------------
	.section	.nv.constant0._Z13invert_colorsPhS_iii,"a",@progbits
	.sectionflags	@""
	.align	4
.nv.constant0._Z13invert_colorsPhS_iii:
	.zero		924


//--------------------- SYMBOLS --------------------------

	.type		.nv.reservedSmem.offset0,@object
	.size		.nv.reservedSmem.offset0,0x4
